//
// Generated by NVIDIA NVVM Compiler
//
// Compiler Build ID: CL-36424714
// Cuda compilation tools, release 13.0, V13.0.88
// Based on NVVM 20.0.0
//

.version 9.0
.target sm_100
.address_size 64

	// .globl	hash_join_kernel

.visible .entry hash_join_kernel(
	.param .u64 .ptr .align 1 hash_join_kernel_param_0,
	.param .u64 .ptr .align 1 hash_join_kernel_param_1,
	.param .u64 .ptr .align 1 hash_join_kernel_param_2,
	.param .u32 hash_join_kernel_param_3,
	.param .u64 .ptr .align 1 hash_join_kernel_param_4,
	.param .u32 hash_join_kernel_param_5,
	.param .u64 .ptr .align 1 hash_join_kernel_param_6
)
{
	.reg .pred 	%p<3>;
	.reg .b32 	%r<9>;
	.reg .b64 	%rd<11>;

	ld.param.u64 	%rd1, [hash_join_kernel_param_1];
	ld.param.u32 	%r2, [hash_join_kernel_param_3];
	ld.param.u64 	%rd2, [hash_join_kernel_param_4];
	ld.param.u32 	%r3, [hash_join_kernel_param_5];
	ld.param.u64 	%rd3, [hash_join_kernel_param_6];
	mov.u32 	%r4, %ctaid.x;
	mov.u32 	%r5, %ntid.x;
	mov.u32 	%r6, %tid.x;
	mad.lo.s32 	%r1, %r4, %r5, %r6;
	setp.ge.u32 	%p1, %r1, %r3;
	@%p1 bra 	$L__BB0_3;
	cvta.to.global.u64 	%rd4, %rd1;
	mul.wide.u32 	%rd5, %r1, 4;
	add.s64 	%rd6, %rd4, %rd5;
	ld.global.nc.u32 	%r7, [%rd6];
	setp.ne.s32 	%p2, %r7, %r2;
	@%p2 bra 	$L__BB0_3;
	cvta.to.global.u64 	%rd7, %rd3;
	atom.global.add.u32 	%r8, [%rd7], 1;
	cvta.to.global.u64 	%rd8, %rd2;
	mul.wide.u32 	%rd9, %r8, 4;
	add.s64 	%rd10, %rd8, %rd9;
	st.global.u32 	[%rd10], %r1;
$L__BB0_3:
	ret;

}


// ===== COMPILED SASS (sm_100) =====

	.target	sm_100

	.elftype	@"ET_EXEC"


//--------------------- .note.nv.tkinfo           --------------------------
	.section	.note.nv.tkinfo,"",@"SHT_NOTE"
	.sectionflags	@"SHF_NOTE_NV_TKINFO"
	.tkinfo
        /*0018*/ 	.word	0x00000002
        /*0030*/ 	.string	""
        /*0030*/ 	.string	"ptxas"
        /*0030*/ 	.string	"Cuda compilation tools, release 13.0, V13.0.88"
        /*0030*/ 	.string	"Build cuda_13.0.r13.0/compiler.36424714_0"
        /*0030*/ 	.string	"-arch sm_100 -m 64 "



//--------------------- .note.nv.cuinfo           --------------------------
	.section	.note.nv.cuinfo,"",@"SHT_NOTE"
	.sectionflags	@"SHF_NOTE_NV_CUINFO"
        /*0018*/ 	.short	0x0002
        /*001a*/ 	.short	0x0064
        /*001c*/ 	.short	0x0082
	.zero		2


//--------------------- .nv.info                  --------------------------
	.section	.nv.info,"",@"SHT_CUDA_INFO"
	.align	4


	//----- nvinfo : EIATTR_REGCOUNT
	.align		4
        /*0000*/ 	.byte	0x04, 0x2f
        /*0002*/ 	.short	(.L_1 - .L_0)
	.align		4
.L_0:
        /*0004*/ 	.word	index@(hash_join_kernel)
        /*0008*/ 	.word	0x0000000e


	//----- nvinfo : EIATTR_FRAME_SIZE
	.align		4
.L_1:
        /*000c*/ 	.byte	0x04, 0x11
        /*000e*/ 	.short	(.L_3 - .L_2)
	.align		4
.L_2:
        /*0010*/ 	.word	index@(hash_join_kernel)
        /*0014*/ 	.word	0x00000000


	//----- nvinfo : EIATTR_MIN_STACK_SIZE
	.align		4
.L_3:
        /*0018*/ 	.byte	0x04, 0x12
        /*001a*/ 	.short	(.L_5 - .L_4)
	.align		4
.L_4:
        /*001c*/ 	.word	index@(hash_join_kernel)
        /*0020*/ 	.word	0x00000000
.L_5:


//--------------------- .nv.compat                --------------------------
	.section	.nv.compat,"",@"SHT_CUDA_COMPAT_INFO"
	.align	4
        /*0000*/ 	.byte	0x02, 0x09, 0x00, 0x00, 0x02, 0x02, 0x01, 0x00, 0x02, 0x05, 0x05, 0x00, 0x03, 0x07, 0x01, 0x01
        /*0010*/ 	.byte	0x02, 0x03, 0x00, 0x00, 0x02, 0x06, 0x01, 0x00, 0x04, 0x0b, 0x08, 0x00, 0x09, 0x00, 0x00, 0x00
        /*0020*/ 	.byte	0x00, 0x00, 0x00, 0x00


//--------------------- .nv.info.hash_join_kernel --------------------------
	.section	.nv.info.hash_join_kernel,"",@"SHT_CUDA_INFO"
	.sectionflags	@""
	.align	4


	//----- nvinfo : EIATTR_CUDA_API_VERSION
	.align		4
        /*0000*/ 	.byte	0x04, 0x37
        /*0002*/ 	.short	(.L_7 - .L_6)
.L_6:
        /*0004*/ 	.word	0x00000082


	//----- nvinfo : EIATTR_KPARAM_INFO
	.align		4
.L_7:
        /*0008*/ 	.byte	0x04, 0x17
        /*000a*/ 	.short	(.L_9 - .L_8)
.L_8:
        /*000c*/ 	.word	0x00000000
        /*0010*/ 	.short	0x0006
        /*0012*/ 	.short	0x0030
        /*0014*/ 	.byte	0x00, 0xf5, 0x21, 0x00


	//----- nvinfo : EIATTR_KPARAM_INFO
	.align		4
.L_9:
        /*0018*/ 	.byte	0x04, 0x17
        /*001a*/ 	.short	(.L_11 - .L_10)
.L_10:
        /*001c*/ 	.word	0x00000000
        /*0020*/ 	.short	0x0005
        /*0022*/ 	.short	0x0028
        /*0024*/ 	.byte	0x00, 0xf0, 0x11, 0x00


	//----- nvinfo : EIATTR_KPARAM_INFO
	.align		4
.L_11:
        /*0028*/ 	.byte	0x04, 0x17
        /*002a*/ 	.short	(.L_13 - .L_12)
.L_12:
        /*002c*/ 	.word	0x00000000
        /*0030*/ 	.short	0x0004
        /*0032*/ 	.short	0x0020
        /*0034*/ 	.byte	0x00, 0xf5, 0x21, 0x00


	//----- nvinfo : EIATTR_KPARAM_INFO
	.align		4
.L_13:
        /*0038*/ 	.byte	0x04, 0x17
        /*003a*/ 	.short	(.L_15 - .L_14)
.L_14:
        /*003c*/ 	.word	0x00000000
        /*0040*/ 	.short	0x0003
        /*0042*/ 	.short	0x0018
        /*0044*/ 	.byte	0x00, 0xf0, 0x11, 0x00


	//----- nvinfo : EIATTR_KPARAM_INFO
	.align		4
.L_15:
        /*0048*/ 	.byte	0x04, 0x17
        /*004a*/ 	.short	(.L_17 - .L_16)
.L_16:
        /*004c*/ 	.word	0x00000000
        /*0050*/ 	.short	0x0002
        /*0052*/ 	.short	0x0010
        /*0054*/ 	.byte	0x00, 0xf5, 0x21, 0x00


	//----- nvinfo : EIATTR_KPARAM_INFO
	.align		4
.L_17:
        /*0058*/ 	.byte	0x04, 0x17
        /*005a*/ 	.short	(.L_19 - .L_18)
.L_18:
        /*005c*/ 	.word	0x00000000
        /*0060*/ 	.short	0x0001
        /*0062*/ 	.short	0x0008
        /*0064*/ 	.byte	0x00, 0xf5, 0x21, 0x00


	//----- nvinfo : EIATTR_KPARAM_INFO
	.align		4
.L_19:
        /*0068*/ 	.byte	0x04, 0x17
        /*006a*/ 	.short	(.L_21 - .L_20)
.L_20:
        /*006c*/ 	.word	0x00000000
        /*0070*/ 	.short	0x0000
        /*0072*/ 	.short	0x0000
        /*0074*/ 	.byte	0x00, 0xf5, 0x21, 0x00


	//----- nvinfo : EIATTR_SPARSE_MMA_MASK
	.align		4
.L_21:
        /*0078*/ 	.byte	0x03, 0x50
        /*007a*/ 	.short	0x0000


	//----- nvinfo : EIATTR_MAXREG_COUNT
	.align		4
        /*007c*/ 	.byte	0x03, 0x1b
        /*007e*/ 	.short	0x00ff


	//----- nvinfo : EIATTR_MERCURY_ISA_VERSION
	.align		4
        /*0080*/ 	.byte	0x03, 0x5f
        /*0082*/ 	.short	0x0101


	//----- nvinfo : EIATTR_INT_WARP_WIDE_INSTR_OFFSETS
	.align		4
        /*0084*/ 	.byte	0x04, 0x31
        /*0086*/ 	.short	(.L_23 - .L_22)


	//   ....[0]....
.L_22:
        /*0088*/ 	.word	0x00000100


	//   ....[1]....
        /*008c*/ 	.word	0x000001a0


	//----- nvinfo : EIATTR_VRC_CTA_INIT_COUNT
	.align		4
.L_23:
        /*0090*/ 	.byte	0x02, 0x4a
	.zero		1
	.zero		1


	//----- nvinfo : EIATTR_EXIT_INSTR_OFFSETS
	.align		4
        /*0094*/ 	.byte	0x04, 0x1c
        /*0096*/ 	.short	(.L_25 - .L_24)


	//   ....[0]....
.L_24:
        /*0098*/ 	.word	0x00000070


	//   ....[1]....
        /*009c*/ 	.word	0x000000e0


	//   ....[2]....
        /*00a0*/ 	.word	0x000001e0


	//----- nvinfo : EIATTR_CBANK_PARAM_SIZE
	.align		4
.L_25:
        /*00a4*/ 	.byte	0x03, 0x19
        /*00a6*/ 	.short	0x0038


	//----- nvinfo : EIATTR_PARAM_CBANK
	.align		4
        /*00a8*/ 	.byte	0x04, 0x0a
        /*00aa*/ 	.short	(.L_27 - .L_26)
	.align		4
.L_26:
        /*00ac*/ 	.word	index@(.nv.constant0.hash_join_kernel)
        /*00b0*/ 	.short	0x0380
        /*00b2*/ 	.short	0x0038


	//----- nvinfo : EIATTR_SW_WAR
	.align		4
.L_27:
        /*00b4*/ 	.byte	0x04, 0x36
        /*00b6*/ 	.short	(.L_29 - .L_28)
.L_28:
        /*00b8*/ 	.word	0x00000008
.L_29:


//--------------------- .nv.callgraph             --------------------------
	.section	.nv.callgraph,"",@"SHT_CUDA_CALLGRAPH"
	.align	4
	.sectionentsize	8
	.align		4
        /*0000*/ 	.word	0x00000000
	.align		4
        /*0004*/ 	.word	0xffffffff
	.align		4
        /*0008*/ 	.word	0x00000000
	.align		4
        /*000c*/ 	.word	0xfffffffe
	.align		4
        /*0010*/ 	.word	0x00000000
	.align		4
        /*0014*/ 	.word	0xfffffffd
	.align		4
        /*0018*/ 	.word	0x00000000
	.align		4
        /*001c*/ 	.word	0xfffffffc


//--------------------- .text.hash_join_kernel    --------------------------
	.section	.text.hash_join_kernel,"ax",@progbits
	.align	128
        .global         hash_join_kernel
        .type           hash_join_kernel,@function
        .size           hash_join_kernel,(.L_x_1 - hash_join_kernel)
        .other          hash_join_kernel,@"STO_CUDA_ENTRY STV_DEFAULT"
hash_join_kernel:
.text.hash_join_kernel:
[----:B------:R-:W-:Y:S01]  /*0000*/  LDC R1, c[0x0][0x37c] ;  /* 0x0000df00ff017b82 */ /* 0x000fe20000000800 */
[----:B------:R-:W0:Y:S07]  /*0010*/  S2R R0, SR_TID.X ;  /* 0x0000000000007919 */ /* 0x000e2e0000002100 */
[----:B------:R-:W0:Y:S01]  /*0020*/  S2UR UR4, SR_CTAID.X ;  /* 0x00000000000479c3 */ /* 0x000e220000002500 */
[----:B------:R-:W1:Y:S07]  /*0030*/  LDCU UR5, c[0x0][0x3a8] ;  /* 0x00007500ff0577ac */ /* 0x000e6e0008000800 */
[----:B------:R-:W0:Y:S02]  /*0040*/  LDC R7, c[0x0][0x360] ;  /* 0x0000d800ff077b82 */ /* 0x000e240000000800 */
[----:B0-----:R-:W-:-:S05]  /*0050*/  IMAD R7, R7, UR4, R0 ;  /* 0x0000000407077c24 */ /* 0x001fca000f8e0200 */
[----:B-1----:R-:W-:-:S13]  /*0060*/  ISETP.GE.U32.AND P0, PT, R7, UR5, PT ;  /* 0x0000000507007c0c */ /* 0x002fda000bf06070 */
[----:B------:R-:W-:Y:S05]  /*0070*/  @P0 EXIT ;  /* 0x000000000000094d */ /* 0x000fea0003800000 */
[----:B------:R-:W0:Y:S01]  /*0080*/  LDC.64 R2, c[0x0][0x388] ;  /* 0x0000e200ff027b82 */ /* 0x000e220000000a00 */
[----:B------:R-:W1:Y:S01]  /*0090*/  LDCU.64 UR4, c[0x0][0x358] ;  /* 0x00006b00ff0477ac */ /* 0x000e620008000a00 */
[----:B------:R-:W2:Y:S01]  /*00a0*/  LDCU UR6, c[0x0][0x398] ;  /* 0x00007300ff0677ac */ /* 0x000ea20008000800 */
[----:B0-----:R-:W-:-:S06]  /*00b0*/  IMAD.WIDE.U32 R2, R7, 0x4, R2 ;  /* 0x0000000407027825 */ /* 0x001fcc00078e0002 */
[----:B-1----:R-:W2:Y:S02]  /*00c0*/  LDG.E.CONSTANT R2, desc[UR4][R2.64] ;  /* 0x0000000402027981 */ /* 0x002ea4000c1e9900 */
[----:B--2---:R-:W-:-:S13]  /*00d0*/  ISETP.NE.AND P0, PT, R2, UR6, PT ;  /* 0x0000000602007c0c */ /* 0x004fda000bf05270 */
[----:B------:R-:W-:Y:S05]  /*00e0*/  @P0 EXIT ;  /* 0x000000000000094d */ /* 0x000fea0003800000 */
[----:B------:R-:W0:Y:S01]  /*00f0*/  S2R R5, SR_LANEID ;  /* 0x0000000000057919 */ /* 0x000e220000000000 */
[----:B------:R-:W-:Y:S01]  /*0100*/  VOTEU.ANY UR6, UPT, PT ;  /* 0x0000000000067886 */ /* 0x000fe200038e0100 */
[----:B------:R-:W1:Y:S01]  /*0110*/  LDC.64 R2, c[0x0][0x3b0] ;  /* 0x0000ec00ff027b82 */ /* 0x000e620000000a00 */
[----:B------:R-:W0:Y:S08]  /*0120*/  FLO.U32 R0, UR6 ;  /* 0x0000000600007d00 */ /* 0x000e3000080e0000 */
[----:B------:R-:W1:Y:S01]  /*0130*/  POPC R11, UR6 ;  /* 0x00000006000b7d09 */ /* 0x000e620008000000 */
[----:B0-----:R-:W-:Y:S01]  /*0140*/  ISETP.EQ.U32.AND P0, PT, R0, R5, PT ;  /* 0x000000050000720c */ /* 0x001fe20003f02070 */
[----:B------:R-:W0:Y:S01]  /*0150*/  S2R R6, SR_LTMASK ;  /* 0x0000000000067919 */ /* 0x000e220000003900 */
[----:B------:R-:W2:Y:S11]  /*0160*/  LDC.64 R4, c[0x0][0x3a0] ;  /* 0x0000e800ff047b82 */ /* 0x000eb60000000a00 */
[----:B-1----:R-:W3:Y:S01]  /*0170*/  @P0 ATOMG.E.ADD.STRONG.GPU PT, R3, desc[UR4][R2.64], R11 ;  /* 0x8000000b020309a8 */ /* 0x002ee200081ef104 */
[----:B0-----:R-:W-:-:S06]  /*0180*/  LOP3.LUT R6, R6, UR6, RZ, 0xc0, !PT ;  /* 0x0000000606067c12 */ /* 0x001fcc000f8ec0ff */
[----:B------:R-:W0:Y:S01]  /*0190*/  POPC R6, R6 ;  /* 0x0000000600067309 */ /* 0x000e220000000000 */
[----:B---3--:R-:W0:Y:S02]  /*01a0*/  SHFL.IDX PT, R9, R3, R0, 0x1f ;  /* 0x00001f0003097589 */ /* 0x008e2400000e0000 */
[----:B0-----:R-:W-:-:S05]  /*01b0*/  IADD3 R9, PT, PT, R9, R6, RZ ;  /* 0x0000000609097210 */ /* 0x001fca0007ffe0ff */
[----:B--2---:R-:W-:-:S05]  /*01c0*/  IMAD.WIDE.U32 R4, R9, 0x4, R4 ;  /* 0x0000000409047825 */ /* 0x004fca00078e0004 */
[----:B------:R-:W-:Y:S01]  /*01d0*/  STG.E desc[UR4][R4.64], R7 ;  /* 0x0000000704007986 */ /* 0x000fe2000c101904 */
[----:B------:R-:W-:Y:S05]  /*01e0*/  EXIT ;  /* 0x000000000000794d */ /* 0x000fea0003800000 */
.L_x_0:
[----:B------:R-:W-:-:S00]  /*01f0*/  BRA `(.L_x_0) ;  /* 0xfffffffc00fc7947 */ /* 0x000fc0000383ffff */
[----:B------:R-:W-:-:S00]  /*0200*/  NOP ;  /* 0x0000000000007918 */ /* 0x000fc00000000000 */
[----:B------:R-:W-:-:S00]  /*0210*/  NOP ;  /* 0x0000000000007918 */ /* 0x000fc00000000000 */
[----:B------:R-:W-:-:S00]  /*0220*/  NOP ;  /* 0x0000000000007918 */ /* 0x000fc00000000000 */
[----:B------:R-:W-:-:S00]  /*0230*/  NOP ;  /* 0x0000000000007918 */ /* 0x000fc00000000000 */
[----:B------:R-:W-:-:S00]  /*0240*/  NOP ;  /* 0x0000000000007918 */ /* 0x000fc00000000000 */
[----:B------:R-:W-:-:S00]  /*0250*/  NOP ;  /* 0x0000000000007918 */ /* 0x000fc00000000000 */
[----:B------:R-:W-:-:S00]  /*0260*/  NOP ;  /* 0x0000000000007918 */ /* 0x000fc00000000000 */
[----:B------:R-:W-:-:S00]  /*0270*/  NOP ;  /* 0x0000000000007918 */ /* 0x000fc00000000000 */
.L_x_1:


//--------------------- .nv.shared.reserved.0     --------------------------
	.section	.nv.shared.reserved.0,"aw",@nobits
	.weak		__nv_reservedSMEM_offset_0_alias
	.size		__nv_reservedSMEM_offset_0_alias, 0, 64
	.other		__nv_reservedSMEM_offset_0_alias,@"STO_CUDA_RESERVED_SHARED STV_DEFAULT"
__nv_reservedSMEM_offset_0_alias:
	.zero		0
	.zero		64


//--------------------- .nv.constant0.hash_join_kernel --------------------------
	.section	.nv.constant0.hash_join_kernel,"a",@progbits
	.sectionflags	@""
	.align	4
.nv.constant0.hash_join_kernel:
	.zero		952


//--------------------- SYMBOLS --------------------------

	.type		.nv.reservedSmem.offset0,@object
	.size		.nv.reservedSmem.offset0,0x4
